//
// Generated by NVIDIA NVVM Compiler
//
// Compiler Build ID: CL-36424714
// Cuda compilation tools, release 13.0, V13.0.88
// Based on NVVM 20.0.0
//

.version 9.0
.target sm_100
.address_size 64

	// .globl	_Z7kernel1Pi

.visible .entry _Z7kernel1Pi(
	.param .u64 .ptr .align 1 _Z7kernel1Pi_param_0
)
{
	.reg .pred 	%p<2>;
	.reg .b32 	%r<6>;
	.reg .b64 	%rd<5>;

	ld.param.u64 	%rd1, [_Z7kernel1Pi_param_0];
	mov.u32 	%r1, %tid.x;
	setp.gt.u32 	%p1, %r1, 2;
	mov.u32 	%r2, %ctaid.x;
	selp.b32 	%r3, 100, %r2, %p1;
	cvta.to.global.u64 	%rd2, %rd1;
	mov.u32 	%r4, %ntid.x;
	mad.lo.s32 	%r5, %r2, %r4, %r1;
	mul.wide.u32 	%rd3, %r5, 4;
	add.s64 	%rd4, %rd2, %rd3;
	st.global.u32 	[%rd4], %r3;
	ret;

}


// ===== COMPILED SASS (sm_100) =====

	.target	sm_100

	.elftype	@"ET_EXEC"


//--------------------- .note.nv.tkinfo           --------------------------
	.section	.note.nv.tkinfo,"",@"SHT_NOTE"
	.sectionflags	@"SHF_NOTE_NV_TKINFO"
	.tkinfo
        /*0018*/ 	.word	0x00000002
        /*0030*/ 	.string	""
        /*0030*/ 	.string	"ptxas"
        /*0030*/ 	.string	"Cuda compilation tools, release 13.0, V13.0.88"
        /*0030*/ 	.string	"Build cuda_13.0.r13.0/compiler.36424714_0"
        /*0030*/ 	.string	"-arch sm_100 -m 64 "



//--------------------- .note.nv.cuinfo           --------------------------
	.section	.note.nv.cuinfo,"",@"SHT_NOTE"
	.sectionflags	@"SHF_NOTE_NV_CUINFO"
        /*0018*/ 	.short	0x0002
        /*001a*/ 	.short	0x0064
        /*001c*/ 	.short	0x0082
	.zero		2


//--------------------- .nv.info                  --------------------------
	.section	.nv.info,"",@"SHT_CUDA_INFO"
	.align	4


	//----- nvinfo : EIATTR_REGCOUNT
	.align		4
        /*0000*/ 	.byte	0x04, 0x2f
        /*0002*/ 	.short	(.L_1 - .L_0)
	.align		4
.L_0:
        /*0004*/ 	.word	index@(_Z7kernel1Pi)
        /*0008*/ 	.word	0x0000000a


	//----- nvinfo : EIATTR_FRAME_SIZE
	.align		4
.L_1:
        /*000c*/ 	.byte	0x04, 0x11
        /*000e*/ 	.short	(.L_3 - .L_2)
	.align		4
.L_2:
        /*0010*/ 	.word	index@(_Z7kernel1Pi)
        /*0014*/ 	.word	0x00000000


	//----- nvinfo : EIATTR_MIN_STACK_SIZE
	.align		4
.L_3:
        /*0018*/ 	.byte	0x04, 0x12
        /*001a*/ 	.short	(.L_5 - .L_4)
	.align		4
.L_4:
        /*001c*/ 	.word	index@(_Z7kernel1Pi)
        /*0020*/ 	.word	0x00000000
.L_5:


//--------------------- .nv.compat                --------------------------
	.section	.nv.compat,"",@"SHT_CUDA_COMPAT_INFO"
	.align	4
        /*0000*/ 	.byte	0x02, 0x09, 0x00, 0x00, 0x02, 0x02, 0x01, 0x00, 0x02, 0x05, 0x05, 0x00, 0x03, 0x07, 0x01, 0x01
        /*0010*/ 	.byte	0x02, 0x03, 0x00, 0x00, 0x02, 0x06, 0x01, 0x00, 0x04, 0x0b, 0x08, 0x00, 0x09, 0x00, 0x00, 0x00
        /*0020*/ 	.byte	0x00, 0x00, 0x00, 0x00


//--------------------- .nv.info._Z7kernel1Pi     --------------------------
	.section	.nv.info._Z7kernel1Pi,"",@"SHT_CUDA_INFO"
	.sectionflags	@""
	.align	4


	//----- nvinfo : EIATTR_CUDA_API_VERSION
	.align		4
        /*0000*/ 	.byte	0x04, 0x37
        /*0002*/ 	.short	(.L_7 - .L_6)
.L_6:
        /*0004*/ 	.word	0x00000082


	//----- nvinfo : EIATTR_KPARAM_INFO
	.align		4
.L_7:
        /*0008*/ 	.byte	0x04, 0x17
        /*000a*/ 	.short	(.L_9 - .L_8)
.L_8:
        /*000c*/ 	.word	0x00000000
        /*0010*/ 	.short	0x0000
        /*0012*/ 	.short	0x0000
        /*0014*/ 	.byte	0x00, 0xf5, 0x21, 0x00


	//----- nvinfo : EIATTR_SPARSE_MMA_MASK
	.align		4
.L_9:
        /*0018*/ 	.byte	0x03, 0x50
        /*001a*/ 	.short	0x0000


	//----- nvinfo : EIATTR_MAXREG_COUNT
	.align		4
        /*001c*/ 	.byte	0x03, 0x1b
        /*001e*/ 	.short	0x00ff


	//----- nvinfo : EIATTR_MERCURY_ISA_VERSION
	.align		4
        /*0020*/ 	.byte	0x03, 0x5f
        /*0022*/ 	.short	0x0101


	//----- nvinfo : EIATTR_VRC_CTA_INIT_COUNT
	.align		4
        /*0024*/ 	.byte	0x02, 0x4a
	.zero		1
	.zero		1


	//----- nvinfo : EIATTR_EXIT_INSTR_OFFSETS
	.align		4
        /*0028*/ 	.byte	0x04, 0x1c
        /*002a*/ 	.short	(.L_11 - .L_10)


	//   ....[0]....
.L_10:
        /*002c*/ 	.word	0x000000b0


	//----- nvinfo : EIATTR_CBANK_PARAM_SIZE
	.align		4
.L_11:
        /*0030*/ 	.byte	0x03, 0x19
        /*0032*/ 	.short	0x0008


	//----- nvinfo : EIATTR_PARAM_CBANK
	.align		4
        /*0034*/ 	.byte	0x04, 0x0a
        /*0036*/ 	.short	(.L_13 - .L_12)
	.align		4
.L_12:
        /*0038*/ 	.word	index@(.nv.constant0._Z7kernel1Pi)
        /*003c*/ 	.short	0x0380
        /*003e*/ 	.short	0x0008


	//----- nvinfo : EIATTR_SW_WAR
	.align		4
.L_13:
        /*0040*/ 	.byte	0x04, 0x36
        /*0042*/ 	.short	(.L_15 - .L_14)
.L_14:
        /*0044*/ 	.word	0x00000008
.L_15:


//--------------------- .nv.callgraph             --------------------------
	.section	.nv.callgraph,"",@"SHT_CUDA_CALLGRAPH"
	.align	4
	.sectionentsize	8
	.align		4
        /*0000*/ 	.word	0x00000000
	.align		4
        /*0004*/ 	.word	0xffffffff
	.align		4
        /*0008*/ 	.word	0x00000000
	.align		4
        /*000c*/ 	.word	0xfffffffe
	.align		4
        /*0010*/ 	.word	0x00000000
	.align		4
        /*0014*/ 	.word	0xfffffffd
	.align		4
        /*0018*/ 	.word	0x00000000
	.align		4
        /*001c*/ 	.word	0xfffffffc


//--------------------- .text._Z7kernel1Pi        --------------------------
	.section	.text._Z7kernel1Pi,"ax",@progbits
	.align	128
        .global         _Z7kernel1Pi
        .type           _Z7kernel1Pi,@function
        .size           _Z7kernel1Pi,(.L_x_1 - _Z7kernel1Pi)
        .other          _Z7kernel1Pi,@"STO_CUDA_ENTRY STV_DEFAULT"
_Z7kernel1Pi:
.text._Z7kernel1Pi:
[----:B------:R-:W-:Y:S01]  /*0000*/  LDC R1, c[0x0][0x37c] ;  /* 0x0000df00ff017b82 */ /* 0x000fe20000000800 */
[----:B------:R-:W0:Y:S07]  /*0010*/  S2R R0, SR_TID.X ;  /* 0x0000000000007919 */ /* 0x000e2e0000002100 */
[----:B------:R-:W1:Y:S01]  /*0020*/  LDC.64 R2, c[0x0][0x380] ;  /* 0x0000e000ff027b82 */ /* 0x000e620000000a00 */
[----:B------:R-:W2:Y:S01]  /*0030*/  LDCU UR6, c[0x0][0x360] ;  /* 0x00006c00ff0677ac */ /* 0x000ea20008000800 */
[----:B------:R-:W2:Y:S01]  /*0040*/  S2R R7, SR_CTAID.X ;  /* 0x0000000000077919 */ /* 0x000ea20000002500 */
[----:B------:R-:W3:Y:S01]  /*0050*/  LDCU.64 UR4, c[0x0][0x358] ;  /* 0x00006b00ff0477ac */ /* 0x000ee20008000a00 */
[----:B0-----:R-:W-:Y:S01]  /*0060*/  ISETP.GT.U32.AND P0, PT, R0, 0x2, PT ;  /* 0x000000020000780c */ /* 0x001fe20003f04070 */
[----:B--2---:R-:W-:-:S04]  /*0070*/  IMAD R5, R7, UR6, R0 ;  /* 0x0000000607057c24 */ /* 0x004fc8000f8e0200 */
[----:B-1----:R-:W-:Y:S01]  /*0080*/  IMAD.WIDE.U32 R2, R5, 0x4, R2 ;  /* 0x0000000405027825 */ /* 0x002fe200078e0002 */
[----:B------:R-:W-:-:S05]  /*0090*/  SEL R5, R7, 0x64, !P0 ;  /* 0x0000006407057807 */ /* 0x000fca0004000000 */
[----:B---3--:R-:W-:Y:S01]  /*00a0*/  STG.E desc[UR4][R2.64], R5 ;  /* 0x0000000502007986 */ /* 0x008fe2000c101904 */
[----:B------:R-:W-:Y:S05]  /*00b0*/  EXIT ;  /* 0x000000000000794d */ /* 0x000fea0003800000 */
.L_x_0:
[----:B------:R-:W-:-:S00]  /*00c0*/  BRA `(.L_x_0) ;  /* 0xfffffffc00fc7947 */ /* 0x000fc0000383ffff */
[----:B------:R-:W-:-:S00]  /*00d0*/  NOP ;  /* 0x0000000000007918 */ /* 0x000fc00000000000 */
        /* <DEDUP_REMOVED lines=10> */
.L_x_1:


//--------------------- .nv.shared.reserved.0     --------------------------
	.section	.nv.shared.reserved.0,"aw",@nobits
	.weak		__nv_reservedSMEM_offset_0_alias
	.size		__nv_reservedSMEM_offset_0_alias, 0, 64
	.other		__nv_reservedSMEM_offset_0_alias,@"STO_CUDA_RESERVED_SHARED STV_DEFAULT"
__nv_reservedSMEM_offset_0_alias:
	.zero		0
	.zero		64


//--------------------- .nv.constant0._Z7kernel1Pi --------------------------
	.section	.nv.constant0._Z7kernel1Pi,"a",@progbits
	.sectionflags	@""
	.align	4
.nv.constant0._Z7kernel1Pi:
	.zero		904


//--------------------- SYMBOLS --------------------------

	.type		.nv.reservedSmem.offset0,@object
	.size		.nv.reservedSmem.offset0,0x4
